//
// Generated by NVIDIA NVVM Compiler
//
// Compiler Build ID: CL-36424714
// Cuda compilation tools, release 13.0, V13.0.88
// Based on NVVM 20.0.0
//

.version 9.0
.target sm_100
.address_size 64

	// .globl	_Z31ComplexMultiplicationAndScalingP7ComplexPKS_
.extern .shared .align 16 .b8 tile[];

.visible .entry _Z31ComplexMultiplicationAndScalingP7ComplexPKS_(
	.param .u64 .ptr .align 1 _Z31ComplexMultiplicationAndScalingP7ComplexPKS__param_0,
	.param .u64 .ptr .align 1 _Z31ComplexMultiplicationAndScalingP7ComplexPKS__param_1
)
{
	.reg .pred 	%p<3>;
	.reg .b32 	%r<10>;
	.reg .b32 	%f<12>;
	.reg .b64 	%rd<8>;

	ld.param.u64 	%rd3, [_Z31ComplexMultiplicationAndScalingP7ComplexPKS__param_0];
	ld.param.u64 	%rd4, [_Z31ComplexMultiplicationAndScalingP7ComplexPKS__param_1];
	mov.u32 	%r1, %ntid.x;
	mov.u32 	%r6, %ctaid.x;
	mov.u32 	%r7, %tid.x;
	mad.lo.s32 	%r9, %r6, %r1, %r7;
	setp.gt.u32 	%p1, %r9, 35;
	@%p1 bra 	$L__BB0_3;
	mov.u32 	%r8, %nctaid.x;
	mul.lo.s32 	%r3, %r1, %r8;
	cvta.to.global.u64 	%rd1, %rd3;
	cvta.to.global.u64 	%rd2, %rd4;
$L__BB0_2:
	mul.wide.u32 	%rd5, %r9, 8;
	add.s64 	%rd6, %rd1, %rd5;
	add.s64 	%rd7, %rd2, %rd5;
	ld.global.f32 	%f1, [%rd6];
	ld.global.f32 	%f2, [%rd7];
	mul.f32 	%f3, %f1, %f2;
	ld.global.f32 	%f4, [%rd6+4];
	ld.global.f32 	%f5, [%rd7+4];
	mul.f32 	%f6, %f4, %f5;
	sub.f32 	%f7, %f3, %f6;
	mul.f32 	%f8, %f5, %f1;
	fma.rn.f32 	%f9, %f4, %f2, %f8;
	mul.f32 	%f10, %f7, 0f3CE38E39;
	mul.f32 	%f11, %f9, 0f3CE38E39;
	st.global.f32 	[%rd6], %f10;
	st.global.f32 	[%rd6+4], %f11;
	add.s32 	%r9, %r9, %r3;
	setp.lt.u32 	%p2, %r9, 36;
	@%p2 bra 	$L__BB0_2;
$L__BB0_3:
	ret;

}
	// .globl	_Z23CustomConvolutionKernelPK7ComplexS1_PS_
.visible .entry _Z23CustomConvolutionKernelPK7ComplexS1_PS_(
	.param .u64 .ptr .align 1 _Z23CustomConvolutionKernelPK7ComplexS1_PS__param_0,
	.param .u64 .ptr .align 1 _Z23CustomConvolutionKernelPK7ComplexS1_PS__param_1,
	.param .u64 .ptr .align 1 _Z23CustomConvolutionKernelPK7ComplexS1_PS__param_2
)
{
	.reg .pred 	%p<33>;
	.reg .b32 	%r<17>;
	.reg .b32 	%f<172>;
	.reg .b64 	%rd<27>;

	ld.param.u64 	%rd4, [_Z23CustomConvolutionKernelPK7ComplexS1_PS__param_0];
	ld.param.u64 	%rd5, [_Z23CustomConvolutionKernelPK7ComplexS1_PS__param_1];
	ld.param.u64 	%rd3, [_Z23CustomConvolutionKernelPK7ComplexS1_PS__param_2];
	cvta.to.global.u64 	%rd1, %rd5;
	cvta.to.global.u64 	%rd2, %rd4;
	mov.u32 	%r12, %ctaid.x;
	mov.u32 	%r13, %ntid.x;
	mul.lo.s32 	%r1, %r12, %r13;
	mov.u32 	%r14, %tid.x;
	add.s32 	%r2, %r1, %r14;
	shl.b32 	%r15, %r14, 3;
	mov.u32 	%r16, tile;
	add.s32 	%r3, %r16, %r15;
	mul.wide.s32 	%rd6, %r2, 8;
	add.s64 	%rd7, %rd2, %rd6;
	ld.global.f32 	%f82, [%rd7];
	ld.global.f32 	%f83, [%rd7+4];
	st.shared.v2.f32 	[%r3], {%f82, %f83};
	bar.sync 	0;
	add.s32 	%r4, %r2, -4;
	add.s32 	%r5, %r1, %r13;
	setp.gt.u32 	%p1, %r4, 31;
	mov.f32 	%f146, 0f00000000;
	mov.f32 	%f147, %f146;
	@%p1 bra 	$L__BB1_5;
	setp.lt.u32 	%p2, %r4, %r1;
	setp.ge.u32 	%p3, %r4, %r5;
	or.pred  	%p4, %p2, %p3;
	@%p4 bra 	$L__BB1_3;
	ld.shared.v2.f32 	{%f140, %f141}, [%r3+-32];
	bra.uni 	$L__BB1_4;
$L__BB1_3:
	mul.wide.u32 	%rd8, %r4, 8;
	add.s64 	%rd9, %rd2, %rd8;
	ld.global.f32 	%f140, [%rd9];
	ld.global.f32 	%f141, [%rd9+4];
$L__BB1_4:
	ld.global.f32 	%f84, [%rd1];
	mul.f32 	%f85, %f140, %f84;
	ld.global.f32 	%f86, [%rd1+4];
	mul.f32 	%f87, %f141, %f86;
	sub.f32 	%f88, %f85, %f87;
	mul.f32 	%f89, %f140, %f86;
	fma.rn.f32 	%f90, %f141, %f84, %f89;
	add.f32 	%f147, %f88, 0f00000000;
	add.f32 	%f146, %f90, 0f00000000;
$L__BB1_5:
	add.s32 	%r6, %r2, -3;
	setp.gt.u32 	%p5, %r6, 31;
	@%p5 bra 	$L__BB1_10;
	setp.lt.u32 	%p6, %r6, %r1;
	setp.ge.u32 	%p7, %r6, %r5;
	or.pred  	%p8, %p6, %p7;
	@%p8 bra 	$L__BB1_8;
	ld.shared.v2.f32 	{%f144, %f145}, [%r3+-24];
	bra.uni 	$L__BB1_9;
$L__BB1_8:
	mul.wide.u32 	%rd10, %r6, 8;
	add.s64 	%rd11, %rd2, %rd10;
	ld.global.f32 	%f144, [%rd11];
	ld.global.f32 	%f145, [%rd11+4];
$L__BB1_9:
	ld.global.f32 	%f91, [%rd1+8];
	mul.f32 	%f92, %f144, %f91;
	ld.global.f32 	%f93, [%rd1+12];
	mul.f32 	%f94, %f145, %f93;
	sub.f32 	%f95, %f92, %f94;
	mul.f32 	%f96, %f144, %f93;
	fma.rn.f32 	%f97, %f145, %f91, %f96;
	add.f32 	%f147, %f147, %f95;
	add.f32 	%f146, %f146, %f97;
$L__BB1_10:
	add.s32 	%r7, %r2, -2;
	setp.gt.u32 	%p9, %r7, 31;
	@%p9 bra 	$L__BB1_15;
	setp.lt.u32 	%p10, %r7, %r1;
	setp.ge.u32 	%p11, %r7, %r5;
	or.pred  	%p12, %p10, %p11;
	@%p12 bra 	$L__BB1_13;
	ld.shared.v2.f32 	{%f148, %f149}, [%r3+-16];
	bra.uni 	$L__BB1_14;
$L__BB1_13:
	mul.wide.u32 	%rd12, %r7, 8;
	add.s64 	%rd13, %rd2, %rd12;
	ld.global.f32 	%f148, [%rd13];
	ld.global.f32 	%f149, [%rd13+4];
$L__BB1_14:
	ld.global.f32 	%f98, [%rd1+16];
	mul.f32 	%f99, %f148, %f98;
	ld.global.f32 	%f100, [%rd1+20];
	mul.f32 	%f101, %f149, %f100;
	sub.f32 	%f102, %f99, %f101;
	mul.f32 	%f103, %f148, %f100;
	fma.rn.f32 	%f104, %f149, %f98, %f103;
	add.f32 	%f147, %f147, %f102;
	add.f32 	%f146, %f146, %f104;
$L__BB1_15:
	add.s32 	%r8, %r2, -1;
	setp.gt.u32 	%p13, %r8, 31;
	@%p13 bra 	$L__BB1_20;
	setp.lt.u32 	%p14, %r8, %r1;
	setp.ge.u32 	%p15, %r8, %r5;
	or.pred  	%p16, %p14, %p15;
	@%p16 bra 	$L__BB1_18;
	ld.shared.v2.f32 	{%f152, %f153}, [%r3+-8];
	bra.uni 	$L__BB1_19;
$L__BB1_18:
	mul.wide.u32 	%rd14, %r8, 8;
	add.s64 	%rd15, %rd2, %rd14;
	ld.global.f32 	%f152, [%rd15];
	ld.global.f32 	%f153, [%rd15+4];
$L__BB1_19:
	ld.global.f32 	%f105, [%rd1+24];
	mul.f32 	%f106, %f152, %f105;
	ld.global.f32 	%f107, [%rd1+28];
	mul.f32 	%f108, %f153, %f107;
	sub.f32 	%f109, %f106, %f108;
	mul.f32 	%f110, %f152, %f107;
	fma.rn.f32 	%f111, %f153, %f105, %f110;
	add.f32 	%f147, %f147, %f109;
	add.f32 	%f146, %f146, %f111;
$L__BB1_20:
	setp.gt.u32 	%p17, %r2, 31;
	@%p17 bra 	$L__BB1_25;
	setp.lt.u32 	%p18, %r2, %r1;
	setp.ge.u32 	%p19, %r2, %r5;
	or.pred  	%p20, %p18, %p19;
	@%p20 bra 	$L__BB1_23;
	ld.shared.v2.f32 	{%f156, %f157}, [%r3];
	bra.uni 	$L__BB1_24;
$L__BB1_23:
	mul.wide.u32 	%rd16, %r2, 8;
	add.s64 	%rd17, %rd2, %rd16;
	ld.global.f32 	%f156, [%rd17];
	ld.global.f32 	%f157, [%rd17+4];
$L__BB1_24:
	ld.global.f32 	%f112, [%rd1+32];
	mul.f32 	%f113, %f156, %f112;
	ld.global.f32 	%f114, [%rd1+36];
	mul.f32 	%f115, %f157, %f114;
	sub.f32 	%f116, %f113, %f115;
	mul.f32 	%f117, %f156, %f114;
	fma.rn.f32 	%f118, %f157, %f112, %f117;
	add.f32 	%f147, %f147, %f116;
	add.f32 	%f146, %f146, %f118;
$L__BB1_25:
	add.s32 	%r9, %r2, 1;
	setp.gt.u32 	%p21, %r9, 31;
	@%p21 bra 	$L__BB1_30;
	setp.lt.u32 	%p22, %r9, %r1;
	setp.ge.u32 	%p23, %r9, %r5;
	or.pred  	%p24, %p22, %p23;
	@%p24 bra 	$L__BB1_28;
	ld.shared.v2.f32 	{%f160, %f161}, [%r3+8];
	bra.uni 	$L__BB1_29;
$L__BB1_28:
	mul.wide.u32 	%rd18, %r9, 8;
	add.s64 	%rd19, %rd2, %rd18;
	ld.global.f32 	%f160, [%rd19];
	ld.global.f32 	%f161, [%rd19+4];
$L__BB1_29:
	ld.global.f32 	%f119, [%rd1+40];
	mul.f32 	%f120, %f160, %f119;
	ld.global.f32 	%f121, [%rd1+44];
	mul.f32 	%f122, %f161, %f121;
	sub.f32 	%f123, %f120, %f122;
	mul.f32 	%f124, %f160, %f121;
	fma.rn.f32 	%f125, %f161, %f119, %f124;
	add.f32 	%f147, %f147, %f123;
	add.f32 	%f146, %f146, %f125;
$L__BB1_30:
	add.s32 	%r10, %r2, 2;
	setp.gt.u32 	%p25, %r10, 31;
	@%p25 bra 	$L__BB1_35;
	setp.lt.u32 	%p26, %r10, %r1;
	setp.ge.u32 	%p27, %r10, %r5;
	or.pred  	%p28, %p26, %p27;
	@%p28 bra 	$L__BB1_33;
	ld.shared.v2.f32 	{%f164, %f165}, [%r3+16];
	bra.uni 	$L__BB1_34;
$L__BB1_33:
	mul.wide.u32 	%rd20, %r10, 8;
	add.s64 	%rd21, %rd2, %rd20;
	ld.global.f32 	%f164, [%rd21];
	ld.global.f32 	%f165, [%rd21+4];
$L__BB1_34:
	ld.global.f32 	%f126, [%rd1+48];
	mul.f32 	%f127, %f164, %f126;
	ld.global.f32 	%f128, [%rd1+52];
	mul.f32 	%f129, %f165, %f128;
	sub.f32 	%f130, %f127, %f129;
	mul.f32 	%f131, %f164, %f128;
	fma.rn.f32 	%f132, %f165, %f126, %f131;
	add.f32 	%f147, %f147, %f130;
	add.f32 	%f146, %f146, %f132;
$L__BB1_35:
	add.s32 	%r11, %r2, 3;
	setp.gt.u32 	%p29, %r11, 31;
	@%p29 bra 	$L__BB1_40;
	setp.lt.u32 	%p30, %r11, %r1;
	setp.ge.u32 	%p31, %r11, %r5;
	or.pred  	%p32, %p30, %p31;
	@%p32 bra 	$L__BB1_38;
	ld.shared.v2.f32 	{%f168, %f169}, [%r3+24];
	bra.uni 	$L__BB1_39;
$L__BB1_38:
	mul.wide.u32 	%rd22, %r11, 8;
	add.s64 	%rd23, %rd2, %rd22;
	ld.global.f32 	%f168, [%rd23];
	ld.global.f32 	%f169, [%rd23+4];
$L__BB1_39:
	ld.global.f32 	%f133, [%rd1+56];
	mul.f32 	%f134, %f168, %f133;
	ld.global.f32 	%f135, [%rd1+60];
	mul.f32 	%f136, %f169, %f135;
	sub.f32 	%f137, %f134, %f136;
	mul.f32 	%f138, %f168, %f135;
	fma.rn.f32 	%f139, %f169, %f133, %f138;
	add.f32 	%f147, %f147, %f137;
	add.f32 	%f146, %f146, %f139;
$L__BB1_40:
	cvta.to.global.u64 	%rd24, %rd3;
	add.s64 	%rd26, %rd24, %rd6;
	st.global.f32 	[%rd26], %f147;
	st.global.f32 	[%rd26+4], %f146;
	ret;

}


// ===== COMPILED SASS (sm_100) =====

	.target	sm_100

	.elftype	@"ET_EXEC"


//--------------------- .note.nv.tkinfo           --------------------------
	.section	.note.nv.tkinfo,"",@"SHT_NOTE"
	.sectionflags	@"SHF_NOTE_NV_TKINFO"
	.tkinfo
        /*0018*/ 	.word	0x00000002
        /*0030*/ 	.string	""
        /*0030*/ 	.string	"ptxas"
        /*0030*/ 	.string	"Cuda compilation tools, release 13.0, V13.0.88"
        /*0030*/ 	.string	"Build cuda_13.0.r13.0/compiler.36424714_0"
        /*0030*/ 	.string	"-arch sm_100 -m 64 "



//--------------------- .note.nv.cuinfo           --------------------------
	.section	.note.nv.cuinfo,"",@"SHT_NOTE"
	.sectionflags	@"SHF_NOTE_NV_CUINFO"
        /*0018*/ 	.short	0x0002
        /*001a*/ 	.short	0x0064
        /*001c*/ 	.short	0x0082
	.zero		2


//--------------------- .nv.info                  --------------------------
	.section	.nv.info,"",@"SHT_CUDA_INFO"
	.align	4


	//----- nvinfo : EIATTR_REGCOUNT
	.align		4
        /*0000*/ 	.byte	0x04, 0x2f
        /*0002*/ 	.short	(.L_1 - .L_0)
	.align		4
.L_0:
        /*0004*/ 	.word	index@(_Z31ComplexMultiplicationAndScalingP7ComplexPKS_)
        /*0008*/ 	.word	0x0000000e


	//----- nvinfo : EIATTR_FRAME_SIZE
	.align		4
.L_1:
        /*000c*/ 	.byte	0x04, 0x11
        /*000e*/ 	.short	(.L_3 - .L_2)
	.align		4
.L_2:
        /*0010*/ 	.word	index@(_Z31ComplexMultiplicationAndScalingP7ComplexPKS_)
        /*0014*/ 	.word	0x00000000


	//----- nvinfo : EIATTR_REGCOUNT
	.align		4
.L_3:
        /*0018*/ 	.byte	0x04, 0x2f
        /*001a*/ 	.short	(.L_5 - .L_4)
	.align		4
.L_4:
        /*001c*/ 	.word	index@(_Z23CustomConvolutionKernelPK7ComplexS1_PS_)
        /*0020*/ 	.word	0x00000020


	//----- nvinfo : EIATTR_FRAME_SIZE
	.align		4
.L_5:
        /*0024*/ 	.byte	0x04, 0x11
        /*0026*/ 	.short	(.L_7 - .L_6)
	.align		4
.L_6:
        /*0028*/ 	.word	index@(_Z23CustomConvolutionKernelPK7ComplexS1_PS_)
        /*002c*/ 	.word	0x00000000


	//----- nvinfo : EIATTR_MIN_STACK_SIZE
	.align		4
.L_7:
        /*0030*/ 	.byte	0x04, 0x12
        /*0032*/ 	.short	(.L_9 - .L_8)
	.align		4
.L_8:
        /*0034*/ 	.word	index@(_Z23CustomConvolutionKernelPK7ComplexS1_PS_)
        /*0038*/ 	.word	0x00000000


	//----- nvinfo : EIATTR_MIN_STACK_SIZE
	.align		4
.L_9:
        /*003c*/ 	.byte	0x04, 0x12
        /*003e*/ 	.short	(.L_11 - .L_10)
	.align		4
.L_10:
        /*0040*/ 	.word	index@(_Z31ComplexMultiplicationAndScalingP7ComplexPKS_)
        /*0044*/ 	.word	0x00000000
.L_11:


//--------------------- .nv.compat                --------------------------
	.section	.nv.compat,"",@"SHT_CUDA_COMPAT_INFO"
	.align	4
        /*0000*/ 	.byte	0x02, 0x09, 0x00, 0x00, 0x02, 0x02, 0x01, 0x00, 0x02, 0x05, 0x05, 0x00, 0x03, 0x07, 0x01, 0x01
        /*0010*/ 	.byte	0x02, 0x03, 0x00, 0x00, 0x02, 0x06, 0x01, 0x00, 0x04, 0x0b, 0x08, 0x00, 0x09, 0x00, 0x00, 0x00
        /*0020*/ 	.byte	0x00, 0x00, 0x00, 0x00


//--------------------- .nv.info._Z23CustomConvolutionKernelPK7ComplexS1_PS_ --------------------------
	.section	.nv.info._Z23CustomConvolutionKernelPK7ComplexS1_PS_,"",@"SHT_CUDA_INFO"
	.sectionflags	@""
	.align	4


	//----- nvinfo : EIATTR_CUDA_API_VERSION
	.align		4
        /*0000*/ 	.byte	0x04, 0x37
        /*0002*/ 	.short	(.L_13 - .L_12)
.L_12:
        /*0004*/ 	.word	0x00000082


	//----- nvinfo : EIATTR_KPARAM_INFO
	.align		4
.L_13:
        /*0008*/ 	.byte	0x04, 0x17
        /*000a*/ 	.short	(.L_15 - .L_14)
.L_14:
        /*000c*/ 	.word	0x00000000
        /*0010*/ 	.short	0x0002
        /*0012*/ 	.short	0x0010
        /*0014*/ 	.byte	0x00, 0xf5, 0x21, 0x00


	//----- nvinfo : EIATTR_KPARAM_INFO
	.align		4
.L_15:
        /*0018*/ 	.byte	0x04, 0x17
        /*001a*/ 	.short	(.L_17 - .L_16)
.L_16:
        /*001c*/ 	.word	0x00000000
        /*0020*/ 	.short	0x0001
        /*0022*/ 	.short	0x0008
        /*0024*/ 	.byte	0x00, 0xf5, 0x21, 0x00


	//----- nvinfo : EIATTR_KPARAM_INFO
	.align		4
.L_17:
        /*0028*/ 	.byte	0x04, 0x17
        /*002a*/ 	.short	(.L_19 - .L_18)
.L_18:
        /*002c*/ 	.word	0x00000000
        /*0030*/ 	.short	0x0000
        /*0032*/ 	.short	0x0000
        /*0034*/ 	.byte	0x00, 0xf5, 0x21, 0x00


	//----- nvinfo : EIATTR_SPARSE_MMA_MASK
	.align		4
.L_19:
        /*0038*/ 	.byte	0x03, 0x50
        /*003a*/ 	.short	0x0000


	//----- nvinfo : EIATTR_MAXREG_COUNT
	.align		4
        /*003c*/ 	.byte	0x03, 0x1b
        /*003e*/ 	.short	0x00ff


	//----- nvinfo : EIATTR_NUM_BARRIERS
	.align		4
        /*0040*/ 	.byte	0x02, 0x4c
        /*0042*/ 	.byte	0x01
	.zero		1


	//----- nvinfo : EIATTR_MERCURY_ISA_VERSION
	.align		4
        /*0044*/ 	.byte	0x03, 0x5f
        /*0046*/ 	.short	0x0101


	//----- nvinfo : EIATTR_VRC_CTA_INIT_COUNT
	.align		4
        /*0048*/ 	.byte	0x02, 0x4a
	.zero		1
	.zero		1


	//----- nvinfo : EIATTR_EXIT_INSTR_OFFSETS
	.align		4
        /*004c*/ 	.byte	0x04, 0x1c
        /*004e*/ 	.short	(.L_21 - .L_20)


	//   ....[0]....
.L_20:
        /*0050*/ 	.word	0x00000b70


	//----- nvinfo : EIATTR_CRS_STACK_SIZE
	.align		4
.L_21:
        /*0054*/ 	.byte	0x04, 0x1e
        /*0056*/ 	.short	(.L_23 - .L_22)
.L_22:
        /*0058*/ 	.word	0x00000000


	//----- nvinfo : EIATTR_CBANK_PARAM_SIZE
	.align		4
.L_23:
        /*005c*/ 	.byte	0x03, 0x19
        /*005e*/ 	.short	0x0018


	//----- nvinfo : EIATTR_PARAM_CBANK
	.align		4
        /*0060*/ 	.byte	0x04, 0x0a
        /*0062*/ 	.short	(.L_25 - .L_24)
	.align		4
.L_24:
        /*0064*/ 	.word	index@(.nv.constant0._Z23CustomConvolutionKernelPK7ComplexS1_PS_)
        /*0068*/ 	.short	0x0380
        /*006a*/ 	.short	0x0018


	//----- nvinfo : EIATTR_SW_WAR
	.align		4
.L_25:
        /*006c*/ 	.byte	0x04, 0x36
        /*006e*/ 	.short	(.L_27 - .L_26)
.L_26:
        /*0070*/ 	.word	0x00000008
.L_27:


//--------------------- .nv.info._Z31ComplexMultiplicationAndScalingP7ComplexPKS_ --------------------------
	.section	.nv.info._Z31ComplexMultiplicationAndScalingP7ComplexPKS_,"",@"SHT_CUDA_INFO"
	.sectionflags	@""
	.align	4


	//----- nvinfo : EIATTR_CUDA_API_VERSION
	.align		4
        /*0000*/ 	.byte	0x04, 0x37
        /*0002*/ 	.short	(.L_29 - .L_28)
.L_28:
        /*0004*/ 	.word	0x00000082


	//----- nvinfo : EIATTR_KPARAM_INFO
	.align		4
.L_29:
        /*0008*/ 	.byte	0x04, 0x17
        /*000a*/ 	.short	(.L_31 - .L_30)
.L_30:
        /*000c*/ 	.word	0x00000000
        /*0010*/ 	.short	0x0001
        /*0012*/ 	.short	0x0008
        /*0014*/ 	.byte	0x00, 0xf5, 0x21, 0x00


	//----- nvinfo : EIATTR_KPARAM_INFO
	.align		4
.L_31:
        /*0018*/ 	.byte	0x04, 0x17
        /*001a*/ 	.short	(.L_33 - .L_32)
.L_32:
        /*001c*/ 	.word	0x00000000
        /*0020*/ 	.short	0x0000
        /*0022*/ 	.short	0x0000
        /*0024*/ 	.byte	0x00, 0xf5, 0x21, 0x00


	//----- nvinfo : EIATTR_SPARSE_MMA_MASK
	.align		4
.L_33:
        /*0028*/ 	.byte	0x03, 0x50
        /*002a*/ 	.short	0x0000


	//----- nvinfo : EIATTR_MAXREG_COUNT
	.align		4
        /*002c*/ 	.byte	0x03, 0x1b
        /*002e*/ 	.short	0x00ff


	//----- nvinfo : EIATTR_MERCURY_ISA_VERSION
	.align		4
        /*0030*/ 	.byte	0x03, 0x5f
        /*0032*/ 	.short	0x0101


	//----- nvinfo : EIATTR_VRC_CTA_INIT_COUNT
	.align		4
        /*0034*/ 	.byte	0x02, 0x4a
	.zero		1
	.zero		1


	//----- nvinfo : EIATTR_EXIT_INSTR_OFFSETS
	.align		4
        /*0038*/ 	.byte	0x04, 0x1c
        /*003a*/ 	.short	(.L_35 - .L_34)


	//   ....[0]....
.L_34:
        /*003c*/ 	.word	0x00000060


	//   ....[1]....
        /*0040*/ 	.word	0x000001d0


	//----- nvinfo : EIATTR_CRS_STACK_SIZE
	.align		4
.L_35:
        /*0044*/ 	.byte	0x04, 0x1e
        /*0046*/ 	.short	(.L_37 - .L_36)
.L_36:
        /*0048*/ 	.word	0x00000000


	//----- nvinfo : EIATTR_CBANK_PARAM_SIZE
	.align		4
.L_37:
        /*004c*/ 	.byte	0x03, 0x19
        /*004e*/ 	.short	0x0010


	//----- nvinfo : EIATTR_PARAM_CBANK
	.align		4
        /*0050*/ 	.byte	0x04, 0x0a
        /*0052*/ 	.short	(.L_39 - .L_38)
	.align		4
.L_38:
        /*0054*/ 	.word	index@(.nv.constant0._Z31ComplexMultiplicationAndScalingP7ComplexPKS_)
        /*0058*/ 	.short	0x0380
        /*005a*/ 	.short	0x0010


	//----- nvinfo : EIATTR_SW_WAR
	.align		4
.L_39:
        /*005c*/ 	.byte	0x04, 0x36
        /*005e*/ 	.short	(.L_41 - .L_40)
.L_40:
        /*0060*/ 	.word	0x00000008
.L_41:


//--------------------- .nv.callgraph             --------------------------
	.section	.nv.callgraph,"",@"SHT_CUDA_CALLGRAPH"
	.align	4
	.sectionentsize	8
	.align		4
        /*0000*/ 	.word	0x00000000
	.align		4
        /*0004*/ 	.word	0xffffffff
	.align		4
        /*0008*/ 	.word	0x00000000
	.align		4
        /*000c*/ 	.word	0xfffffffe
	.align		4
        /*0010*/ 	.word	0x00000000
	.align		4
        /*0014*/ 	.word	0xfffffffd
	.align		4
        /*0018*/ 	.word	0x00000000
	.align		4
        /*001c*/ 	.word	0xfffffffc


//--------------------- .text._Z23CustomConvolutionKernelPK7ComplexS1_PS_ --------------------------
	.section	.text._Z23CustomConvolutionKernelPK7ComplexS1_PS_,"ax",@progbits
	.align	128
        .global         _Z23CustomConvolutionKernelPK7ComplexS1_PS_
        .type           _Z23CustomConvolutionKernelPK7ComplexS1_PS_,@function
        .size           _Z23CustomConvolutionKernelPK7ComplexS1_PS_,(.L_x_19 - _Z23CustomConvolutionKernelPK7ComplexS1_PS_)
        .other          _Z23CustomConvolutionKernelPK7ComplexS1_PS_,@"STO_CUDA_ENTRY STV_DEFAULT"
_Z23CustomConvolutionKernelPK7ComplexS1_PS_:
.text._Z23CustomConvolutionKernelPK7ComplexS1_PS_:
[----:B------:R-:W-:Y:S01]  /*0000*/  LDC R1, c[0x0][0x37c] ;  /* 0x0000df00ff017b82 */ /* 0x000fe20000000800 */
[----:B------:R-:W0:Y:S07]  /*0010*/  S2R R0, SR_TID.X ;  /* 0x0000000000007919 */ /* 0x000e2e0000002100 */
[----:B------:R-:W1:Y:S01]  /*0020*/  S2UR UR4, SR_CTAID.X ;  /* 0x00000000000479c3 */ /* 0x000e620000002500 */
[----:B------:R-:W1:Y:S01]  /*0030*/  LDCU UR7, c[0x0][0x360] ;  /* 0x00006c00ff0777ac */ /* 0x000e620008000800 */
[----:B------:R-:W2:Y:S06]  /*0040*/  LDCU.64 UR8, c[0x0][0x358] ;  /* 0x00006b00ff0877ac */ /* 0x000eac0008000a00 */
[----:B------:R-:W3:Y:S08]  /*0050*/  LDC.64 R2, c[0x0][0x380] ;  /* 0x0000e000ff027b82 */ /* 0x000ef00000000a00 */
[----:B------:R-:W4:Y:S01]  /*0060*/  S2UR UR6, SR_CgaCtaId ;  /* 0x00000000000679c3 */ /* 0x000f220000008800 */
[----:B-1----:R-:W-:-:S07]  /*0070*/  UIMAD UR4, UR4, UR7, URZ ;  /* 0x00000007040472a4 */ /* 0x002fce000f8e02ff */
[----:B------:R-:W1:Y:S01]  /*0080*/  LDC.64 R4, c[0x0][0x390] ;  /* 0x0000e400ff047b82 */ /* 0x000e620000000a00 */
[----:B0-----:R-:W-:-:S05]  /*0090*/  IADD3 R17, PT, PT, R0, UR4, RZ ;  /* 0x0000000400117c10 */ /* 0x001fca000fffe0ff */
[----:B---3--:R-:W-:-:S05]  /*00a0*/  IMAD.WIDE R6, R17, 0x8, R2 ;  /* 0x0000000811067825 */ /* 0x008fca00078e0202 */
[----:B--2---:R-:W2:Y:S04]  /*00b0*/  LDG.E R8, desc[UR8][R6.64] ;  /* 0x0000000806087981 */ /* 0x004ea8000c1e1900 */
[----:B------:R-:W2:Y:S01]  /*00c0*/  LDG.E R9, desc[UR8][R6.64+0x4] ;  /* 0x0000040806097981 */ /* 0x000ea2000c1e1900 */
[----:B------:R-:W-:Y:S01]  /*00d0*/  IADD3 R15, PT, PT, R17, -0x4, RZ ;  /* 0xfffffffc110f7810 */ /* 0x000fe20007ffe0ff */
[----:B------:R-:W-:Y:S01]  /*00e0*/  UMOV UR5, 0x400 ;  /* 0x0000040000057882 */ /* 0x000fe20000000000 */
[----:B------:R-:W-:Y:S01]  /*00f0*/  BSSY.RECONVERGENT B0, `(.L_x_0) ;  /* 0x000001a000007945 */ /* 0x000fe20003800200 */
[----:B----4-:R-:W-:Y:S01]  /*0100*/  ULEA UR5, UR6, UR5, 0x18 ;  /* 0x0000000506057291 */ /* 0x010fe2000f8ec0ff */
[----:B------:R-:W-:Y:S01]  /*0110*/  ISETP.GT.U32.AND P0, PT, R15, 0x1f, PT ;  /* 0x0000001f0f00780c */ /* 0x000fe20003f04070 */
[----:B------:R-:W-:Y:S01]  /*0120*/  HFMA2 R11, -RZ, RZ, 0, 0 ;  /* 0x00000000ff0b7431 */ /* 0x000fe200000001ff */
[----:B------:R-:W-:-:S02]  /*0130*/  ISETP.GT.U32.AND P1, PT, R17, 0x1f, PT ;  /* 0x0000001f1100780c */ /* 0x000fc40003f24070 */
[----:B------:R-:W-:Y:S02]  /*0140*/  MOV R13, RZ ;  /* 0x000000ff000d7202 */ /* 0x000fe40000000f00 */
[----:B------:R-:W-:Y:S01]  /*0150*/  LEA R0, R0, UR5, 0x3 ;  /* 0x0000000500007c11 */ /* 0x000fe2000f8e18ff */
[----:B------:R-:W-:-:S04]  /*0160*/  UIADD3 UR5, UPT, UPT, UR4, UR7, URZ ;  /* 0x0000000704057290 */ /* 0x000fc8000fffe0ff */
[----:B--2---:R0:W-:Y:S01]  /*0170*/  STS.64 [R0], R8 ;  /* 0x0000000800007388 */ /* 0x0041e20000000a00 */
[----:B------:R-:W-:Y:S06]  /*0180*/  BAR.SYNC.DEFER_BLOCKING 0x0 ;  /* 0x0000000000007b1d */ /* 0x000fec0000010000 */
[----:B-1----:R-:W-:Y:S05]  /*0190*/  @P0 BRA `(.L_x_1) ;  /* 0x00000000003c0947 */ /* 0x002fea0003800000 */
[C---:B------:R-:W-:Y:S01]  /*01a0*/  ISETP.GE.U32.AND P0, PT, R15.reuse, UR5, PT ;  /* 0x000000050f007c0c */ /* 0x040fe2000bf06070 */
[----:B0-----:R-:W0:Y:S03]  /*01b0*/  LDC.64 R8, c[0x0][0x388] ;  /* 0x0000e200ff087b82 */ /* 0x001e260000000a00 */
[----:B------:R-:W-:-:S13]  /*01c0*/  ISETP.LT.U32.OR P0, PT, R15, UR4, P0 ;  /* 0x000000040f007c0c */ /* 0x000fda0008701470 */
[----:B------:R-:W1:Y:S01]  /*01d0*/  @!P0 LDS.64 R10, [R0+-0x20] ;  /* 0xffffe000000a8984 */ /* 0x000e620000000a00 */
[----:B------:R-:W-:-:S03]  /*01e0*/  @P0 IMAD.WIDE.U32 R6, R15, 0x8, R2 ;  /* 0x000000080f060825 */ /* 0x000fc600078e0002 */
[----:B0-----:R-:W1:Y:S04]  /*01f0*/  LDG.E R13, desc[UR8][R8.64+0x4] ;  /* 0x00000408080d7981 */ /* 0x001e68000c1e1900 */
[----:B------:R-:W2:Y:S04]  /*0200*/  LDG.E R12, desc[UR8][R8.64] ;  /* 0x00000008080c7981 */ /* 0x000ea8000c1e1900 */
[----:B------:R-:W1:Y:S04]  /*0210*/  @P0 LDG.E R11, desc[UR8][R6.64+0x4] ;  /* 0x00000408060b0981 */ /* 0x000e68000c1e1900 */
[----:B------:R-:W3:Y:S01]  /*0220*/  @P0 LDG.E R10, desc[UR8][R6.64] ;  /* 0x00000008060a0981 */ /* 0x000ee2000c1e1900 */
[C---:B-1----:R-:W-:Y:S01]  /*0230*/  FMUL R15, R13.reuse, R11 ;  /* 0x0000000b0d0f7220 */ /* 0x042fe20000400000 */
[----:B---3--:R-:W-:-:S03]  /*0240*/  FMUL R14, R13, R10 ;  /* 0x0000000a0d0e7220 */ /* 0x008fc60000400000 */
[C---:B--2---:R-:W-:Y:S01]  /*0250*/  FFMA R15, R12.reuse, R10, -R15 ;  /* 0x0000000a0c0f7223 */ /* 0x044fe2000000080f */
[----:B------:R-:W-:-:S03]  /*0260*/  FFMA R11, R12, R11, R14 ;  /* 0x0000000b0c0b7223 */ /* 0x000fc6000000000e */
[----:B------:R-:W-:Y:S01]  /*0270*/  FADD R13, RZ, R15 ;  /* 0x0000000fff0d7221 */ /* 0x000fe20000000000 */
[----:B------:R-:W-:-:S07]  /*0280*/  FADD R11, RZ, R11 ;  /* 0x0000000bff0b7221 */ /* 0x000fce0000000000 */
.L_x_1:
[----:B------:R-:W-:Y:S05]  /*0290*/  BSYNC.RECONVERGENT B0 ;  /* 0x0000000000007941 */ /* 0x000fea0003800200 */
.L_x_0:
[C---:B------:R-:W-:Y:S01]  /*02a0*/  IADD3 R25, PT, PT, R17.reuse, -0x3, RZ ;  /* 0xfffffffd11197810 */ /* 0x040fe20007ffe0ff */
[----:B------:R-:W-:Y:S01]  /*02b0*/  BSSY.RECONVERGENT B0, `(.L_x_2) ;  /* 0x000001d000007945 */ /* 0x000fe20003800200 */
[C---:B------:R-:W-:Y:S01]  /*02c0*/  IADD3 R27, PT, PT, R17.reuse, -0x2, RZ ;  /* 0xfffffffe111b7810 */ /* 0x040fe20007ffe0ff */
[----:B------:R-:W-:Y:S01]  /*02d0*/  IMAD.WIDE R4, R17, 0x8, R4 ;  /* 0x0000000811047825 */ /* 0x000fe200078e0204 */
[----:B------:R-:W-:Y:S02]  /*02e0*/  ISETP.GT.U32.AND P0, PT, R25, 0x1f, PT ;  /* 0x0000001f1900780c */ /* 0x000fe40003f04070 */
[C---:B------:R-:W-:Y:S02]  /*02f0*/  IADD3 R19, PT, PT, R17.reuse, -0x1, RZ ;  /* 0xffffffff11137810 */ /* 0x040fe40007ffe0ff */
[C---:B------:R-:W-:Y:S02]  /*0300*/  IADD3 R15, PT, PT, R17.reuse, 0x1, RZ ;  /* 0x00000001110f7810 */ /* 0x040fe40007ffe0ff */
[----:B------:R-:W-:-:S02]  /*0310*/  IADD3 R7, PT, PT, R17, 0x2, RZ ;  /* 0x0000000211077810 */ /* 0x000fc40007ffe0ff */
[----:B0-----:R-:W-:Y:S02]  /*0320*/  IADD3 R9, PT, PT, R17, 0x3, RZ ;  /* 0x0000000311097810 */ /* 0x001fe40007ffe0ff */
[----:B------:R-:W-:Y:S02]  /*0330*/  ISETP.GT.U32.AND P2, PT, R27, 0x1f, PT ;  /* 0x0000001f1b00780c */ /* 0x000fe40003f44070 */
[----:B------:R-:W-:Y:S02]  /*0340*/  ISETP.GT.U32.AND P3, PT, R19, 0x1f, PT ;  /* 0x0000001f1300780c */ /* 0x000fe40003f64070 */
[----:B------:R-:W-:Y:S02]  /*0350*/  ISETP.GT.U32.AND P4, PT, R15, 0x1f, PT ;  /* 0x0000001f0f00780c */ /* 0x000fe40003f84070 */
[----:B------:R-:W-:Y:S02]  /*0360*/  ISETP.GT.U32.AND P5, PT, R7, 0x1f, PT ;  /* 0x0000001f0700780c */ /* 0x000fe40003fa4070 */
[----:B------:R-:W-:Y:S01]  /*0370*/  ISETP.GT.U32.AND P6, PT, R9, 0x1f, PT ;  /* 0x0000001f0900780c */ /* 0x000fe20003fc4070 */
[----:B------:R-:W-:-:S12]  /*0380*/  @P0 BRA `(.L_x_3) ;  /* 0x00000000003c0947 */ /* 0x000fd80003800000 */
[C---:B------:R-:W-:Y:S01]  /*0390*/  ISETP.GE.U32.AND P0, PT, R25.reuse, UR5, PT ;  /* 0x0000000519007c0c */ /* 0x040fe2000bf06070 */
[----:B------:R-:W0:Y:S03]  /*03a0*/  LDC.64 R22, c[0x0][0x388] ;  /* 0x0000e200ff167b82 */ /* 0x000e260000000a00 */
        /* <DEDUP_REMOVED lines=11> */
[----:B------:R-:W-:Y:S01]  /*0460*/  FADD R13, R13, R20 ;  /* 0x000000140d0d7221 */ /* 0x000fe20000000000 */
[----:B------:R-:W-:-:S07]  /*0470*/  FADD R11, R11, R8 ;  /* 0x000000080b0b7221 */ /* 0x000fce0000000000 */
.L_x_3:
[----:B------:R-:W-:Y:S05]  /*0480*/  BSYNC.RECONVERGENT B0 ;  /* 0x0000000000007941 */ /* 0x000fea0003800200 */
.L_x_2:
[----:B------:R-:W-:Y:S04]  /*0490*/  BSSY.RECONVERGENT B0, `(.L_x_4) ;  /* 0x0000011000007945 */ /* 0x000fe80003800200 */
[----:B------:R-:W-:Y:S05]  /*04a0*/  @P2 BRA `(.L_x_5) ;  /* 0x00000000003c2947 */ /* 0x000fea0003800000 */
        /* <DEDUP_REMOVED lines=15> */
.L_x_5:
[----:B------:R-:W-:Y:S05]  /*05a0*/  BSYNC.RECONVERGENT B0 ;  /* 0x0000000000007941 */ /* 0x000fea0003800200 */
.L_x_4:
        /* <DEDUP_REMOVED lines=17> */
.L_x_7:
[----:B------:R-:W-:Y:S05]  /*06c0*/  BSYNC.RECONVERGENT B0 ;  /* 0x0000000000007941 */ /* 0x000fea0003800200 */
.L_x_6:
[----:B------:R-:W-:Y:S04]  /*06d0*/  BSSY.RECONVERGENT B0, `(.L_x_8) ;  /* 0x0000011000007945 */ /* 0x000fe80003800200 */
[----:B------:R-:W-:Y:S05]  /*06e0*/  @P1 BRA `(.L_x_9) ;  /* 0x00000000003c1947 */ /* 0x000fea0003800000 */
[C---:B------:R-:W-:Y:S01]  /*06f0*/  ISETP.GE.U32.AND P0, PT, R17.reuse, UR5, PT ;  /* 0x0000000511007c0c */ /* 0x040fe2000bf06070 */
[----:B------:R-:W0:Y:S03]  /*0700*/  LDC.64 R20, c[0x0][0x388] ;  /* 0x0000e200ff147b82 */ /* 0x000e260000000a00 */
[----:B------:R-:W-:-:S13]  /*0710*/  ISETP.LT.U32.OR P0, PT, R17, UR4, P0 ;  /* 0x0000000411007c0c */ /* 0x000fda0008701470 */
[----:B------:R-:W1:Y:S01]  /*0720*/  @!P0 LDS.64 R18, [R0] ;  /* 0x0000000000128984 */ /* 0x000e620000000a00 */
        /* <DEDUP_REMOVED lines=11> */
.L_x_9:
[----:B------:R-:W-:Y:S05]  /*07e0*/  BSYNC.RECONVERGENT B0 ;  /* 0x0000000000007941 */ /* 0x000fea0003800200 */
.L_x_8:
[----:B------:R-:W-:Y:S04]  /*07f0*/  BSSY.RECONVERGENT B0, `(.L_x_10) ;  /* 0x0000011000007945 */ /* 0x000fe80003800200 */
[----:B------:R-:W-:Y:S05]  /*0800*/  @P4 BRA `(.L_x_11) ;  /* 0x00000000003c4947 */ /* 0x000fea0003800000 */
[C---:B------:R-:W-:Y:S01]  /*0810*/  ISETP.GE.U32.AND P0, PT, R15.reuse, UR5, PT ;  /* 0x000000050f007c0c */ /* 0x040fe2000bf06070 */
[----:B------:R-:W0:Y:S03]  /*0820*/  LDC.64 R18, c[0x0][0x388] ;  /* 0x0000e200ff127b82 */ /* 0x000e260000000a00 */
[----:B------:R-:W-:-:S13]  /*0830*/  ISETP.LT.U32.OR P0, PT, R15, UR4, P0 ;  /* 0x000000040f007c0c */ /* 0x000fda0008701470 */
[----:B------:R-:W1:Y:S01]  /*0840*/  @!P0 LDS.64 R16, [R0+0x8] ;  /* 0x0000080000108984 */ /* 0x000e620000000a00 */
        /* <DEDUP_REMOVED lines=11> */
.L_x_11:
[----:B------:R-:W-:Y:S05]  /*0900*/  BSYNC.RECONVERGENT B0 ;  /* 0x0000000000007941 */ /* 0x000fea0003800200 */
.L_x_10:
        /* <DEDUP_REMOVED lines=17> */
.L_x_13:
[----:B------:R-:W-:Y:S05]  /*0a20*/  BSYNC.RECONVERGENT B0 ;  /* 0x0000000000007941 */ /* 0x000fea0003800200 */
.L_x_12:
        /* <DEDUP_REMOVED lines=17> */
.L_x_15:
[----:B------:R-:W-:Y:S05]  /*0b40*/  BSYNC.RECONVERGENT B0 ;  /* 0x0000000000007941 */ /* 0x000fea0003800200 */
.L_x_14:
[----:B------:R-:W-:Y:S04]  /*0b50*/  STG.E desc[UR8][R4.64], R13 ;  /* 0x0000000d04007986 */ /* 0x000fe8000c101908 */
[----:B------:R-:W-:Y:S01]  /*0b60*/  STG.E desc[UR8][R4.64+0x4], R11 ;  /* 0x0000040b04007986 */ /* 0x000fe2000c101908 */
[----:B------:R-:W-:Y:S05]  /*0b70*/  EXIT ;  /* 0x000000000000794d */ /* 0x000fea0003800000 */
.L_x_16:
[----:B------:R-:W-:-:S00]  /*0b80*/  BRA `(.L_x_16) ;  /* 0xfffffffc00fc7947 */ /* 0x000fc0000383ffff */
[----:B------:R-:W-:-:S00]  /*0b90*/  NOP ;  /* 0x0000000000007918 */ /* 0x000fc00000000000 */
        /* <DEDUP_REMOVED lines=14> */
.L_x_19:


//--------------------- .text._Z31ComplexMultiplicationAndScalingP7ComplexPKS_ --------------------------
	.section	.text._Z31ComplexMultiplicationAndScalingP7ComplexPKS_,"ax",@progbits
	.align	128
        .global         _Z31ComplexMultiplicationAndScalingP7ComplexPKS_
        .type           _Z31ComplexMultiplicationAndScalingP7ComplexPKS_,@function
        .size           _Z31ComplexMultiplicationAndScalingP7ComplexPKS_,(.L_x_20 - _Z31ComplexMultiplicationAndScalingP7ComplexPKS_)
        .other          _Z31ComplexMultiplicationAndScalingP7ComplexPKS_,@"STO_CUDA_ENTRY STV_DEFAULT"
_Z31ComplexMultiplicationAndScalingP7ComplexPKS_:
.text._Z31ComplexMultiplicationAndScalingP7ComplexPKS_:
[----:B------:R-:W-:Y:S01]  /*0000*/  LDC R1, c[0x0][0x37c] ;  /* 0x0000df00ff017b82 */ /* 0x000fe20000000800 */
[----:B------:R-:W0:Y:S01]  /*0010*/  S2R R0, SR_CTAID.X ;  /* 0x0000000000007919 */ /* 0x000e220000002500 */
[----:B------:R-:W0:Y:S01]  /*0020*/  LDCU UR4, c[0x0][0x360] ;  /* 0x00006c00ff0477ac */ /* 0x000e220008000800 */
[----:B------:R-:W0:Y:S02]  /*0030*/  S2R R3, SR_TID.X ;  /* 0x0000000000037919 */ /* 0x000e240000002100 */
[----:B0-----:R-:W-:-:S05]  /*0040*/  IMAD R0, R0, UR4, R3 ;  /* 0x0000000400007c24 */ /* 0x001fca000f8e0203 */
[----:B------:R-:W-:-:S13]  /*0050*/  ISETP.GT.U32.AND P0, PT, R0, 0x23, PT ;  /* 0x000000230000780c */ /* 0x000fda0003f04070 */
[----:B------:R-:W-:Y:S05]  /*0060*/  @P0 EXIT ;  /* 0x000000000000094d */ /* 0x000fea0003800000 */
[----:B------:R-:W0:Y:S01]  /*0070*/  LDCU UR5, c[0x0][0x370] ;  /* 0x00006e00ff0577ac */ /* 0x000e220008000800 */
[----:B------:R-:W1:Y:S01]  /*0080*/  LDCU.64 UR6, c[0x0][0x358] ;  /* 0x00006b00ff0677ac */ /* 0x000e620008000a00 */
[----:B0-----:R-:W-:-:S12]  /*0090*/  UIMAD UR4, UR4, UR5, URZ ;  /* 0x00000005040472a4 */ /* 0x001fd8000f8e02ff */
.L_x_17:
[----:B0-----:R-:W0:Y:S08]  /*00a0*/  LDC.64 R4, c[0x0][0x388] ;  /* 0x0000e200ff047b82 */ /* 0x001e300000000a00 */
[----:B------:R-:W2:Y:S01]  /*00b0*/  LDC.64 R2, c[0x0][0x380] ;  /* 0x0000e000ff027b82 */ /* 0x000ea20000000a00 */
[----:B0-----:R-:W-:-:S05]  /*00c0*/  IMAD.WIDE.U32 R4, R0, 0x8, R4 ;  /* 0x0000000800047825 */ /* 0x001fca00078e0004 */
[----:B-1----:R-:W3:Y:S01]  /*00d0*/  LDG.E R9, desc[UR6][R4.64+0x4] ;  /* 0x0000040604097981 */ /* 0x002ee2000c1e1900 */
[----:B--2---:R-:W-:-:S03]  /*00e0*/  IMAD.WIDE.U32 R2, R0, 0x8, R2 ;  /* 0x0000000800027825 */ /* 0x004fc600078e0002 */
[----:B------:R-:W2:Y:S04]  /*00f0*/  LDG.E R7, desc[UR6][R4.64] ;  /* 0x0000000604077981 */ /* 0x000ea8000c1e1900 */
[----:B------:R-:W3:Y:S04]  /*0100*/  LDG.E R8, desc[UR6][R2.64+0x4] ;  /* 0x0000040602087981 */ /* 0x000ee8000c1e1900 */
[----:B------:R-:W4:Y:S01]  /*0110*/  LDG.E R6, desc[UR6][R2.64] ;  /* 0x0000000602067981 */ /* 0x000f22000c1e1900 */
[----:B------:R-:W-:-:S04]  /*0120*/  IADD3 R0, PT, PT, R0, UR4, RZ ;  /* 0x0000000400007c10 */ /* 0x000fc8000fffe0ff */
[----:B------:R-:W-:Y:S01]  /*0130*/  ISETP.GE.U32.AND P0, PT, R0, 0x24, PT ;  /* 0x000000240000780c */ /* 0x000fe20003f06070 */
[-C--:B---3--:R-:W-:Y:S01]  /*0140*/  FMUL R11, R8, R9.reuse ;  /* 0x00000009080b7220 */ /* 0x088fe20000400000 */
[----:B----4-:R-:W-:-:S03]  /*0150*/  FMUL R10, R6, R9 ;  /* 0x00000009060a7220 */ /* 0x010fc60000400000 */
[----:B--2---:R-:W-:Y:S01]  /*0160*/  FFMA R11, R6, R7, -R11 ;  /* 0x00000007060b7223 */ /* 0x004fe2000000080b */
[----:B------:R-:W-:-:S03]  /*0170*/  FFMA R10, R7, R8, R10 ;  /* 0x00000008070a7223 */ /* 0x000fc6000000000a */
[----:B------:R-:W-:Y:S01]  /*0180*/  FMUL R11, R11, 0.027777777984738349915 ;  /* 0x3ce38e390b0b7820 */ /* 0x000fe20000400000 */
[----:B------:R-:W-:-:S04]  /*0190*/  FMUL R7, R10, 0.027777777984738349915 ;  /* 0x3ce38e390a077820 */ /* 0x000fc80000400000 */
[----:B------:R0:W-:Y:S04]  /*01a0*/  STG.E desc[UR6][R2.64], R11 ;  /* 0x0000000b02007986 */ /* 0x0001e8000c101906 */
[----:B------:R0:W-:Y:S01]  /*01b0*/  STG.E desc[UR6][R2.64+0x4], R7 ;  /* 0x0000040702007986 */ /* 0x0001e2000c101906 */
[----:B------:R-:W-:Y:S05]  /*01c0*/  @!P0 BRA `(.L_x_17) ;  /* 0xfffffffc00b48947 */ /* 0x000fea000383ffff */
[----:B------:R-:W-:Y:S05]  /*01d0*/  EXIT ;  /* 0x000000000000794d */ /* 0x000fea0003800000 */
.L_x_18:
        /* <DEDUP_REMOVED lines=10> */
.L_x_20:


//--------------------- .nv.shared._Z23CustomConvolutionKernelPK7ComplexS1_PS_ --------------------------
	.section	.nv.shared._Z23CustomConvolutionKernelPK7ComplexS1_PS_,"aw",@nobits
	.sectionflags	@""
	.align	16
	.zero		1024


//--------------------- .nv.shared.reserved.0     --------------------------
	.section	.nv.shared.reserved.0,"aw",@nobits
	.weak		__nv_reservedSMEM_offset_0_alias
	.size		__nv_reservedSMEM_offset_0_alias, 0, 64
	.other		__nv_reservedSMEM_offset_0_alias,@"STO_CUDA_RESERVED_SHARED STV_DEFAULT"
__nv_reservedSMEM_offset_0_alias:
	.zero		0
	.zero		64


//--------------------- .nv.shared._Z31ComplexMultiplicationAndScalingP7ComplexPKS_ --------------------------
	.section	.nv.shared._Z31ComplexMultiplicationAndScalingP7ComplexPKS_,"aw",@nobits
	.sectionflags	@""
	.align	16
	.zero		1024


//--------------------- .nv.constant0._Z23CustomConvolutionKernelPK7ComplexS1_PS_ --------------------------
	.section	.nv.constant0._Z23CustomConvolutionKernelPK7ComplexS1_PS_,"a",@progbits
	.sectionflags	@""
	.align	4
.nv.constant0._Z23CustomConvolutionKernelPK7ComplexS1_PS_:
	.zero		920


//--------------------- .nv.constant0._Z31ComplexMultiplicationAndScalingP7ComplexPKS_ --------------------------
	.section	.nv.constant0._Z31ComplexMultiplicationAndScalingP7ComplexPKS_,"a",@progbits
	.sectionflags	@""
	.align	4
.nv.constant0._Z31ComplexMultiplicationAndScalingP7ComplexPKS_:
	.zero		912


//--------------------- SYMBOLS --------------------------

	.type		.nv.reservedSmem.offset0,@object
	.size		.nv.reservedSmem.offset0,0x4
	.type		.nv.reservedSmem.cap,@object
	.size		.nv.reservedSmem.cap,0x4
